//
// Generated by NVIDIA NVVM Compiler
//
// Compiler Build ID: CL-36424714
// Cuda compilation tools, release 13.0, V13.0.88
// Based on NVVM 20.0.0
//

.version 9.0
.target sm_100
.address_size 64

	// .globl	_ZN3cub18CUB_300001_SM_10006detail11EmptyKernelIvEEvv
.global .align 1 .b8 _ZN41_INTERNAL_8edb10d0_4_k_cu_77d74650_1559444cuda3std3__45__cpo5beginE[1];
.global .align 1 .b8 _ZN41_INTERNAL_8edb10d0_4_k_cu_77d74650_1559444cuda3std3__45__cpo3endE[1];
.global .align 1 .b8 _ZN41_INTERNAL_8edb10d0_4_k_cu_77d74650_1559444cuda3std3__45__cpo6cbeginE[1];
.global .align 1 .b8 _ZN41_INTERNAL_8edb10d0_4_k_cu_77d74650_1559444cuda3std3__45__cpo4cendE[1];
.global .align 1 .b8 _ZN41_INTERNAL_8edb10d0_4_k_cu_77d74650_1559444cuda3std3__45__cpo6rbeginE[1];
.global .align 1 .b8 _ZN41_INTERNAL_8edb10d0_4_k_cu_77d74650_1559444cuda3std3__45__cpo4rendE[1];
.global .align 1 .b8 _ZN41_INTERNAL_8edb10d0_4_k_cu_77d74650_1559444cuda3std3__45__cpo7crbeginE[1];
.global .align 1 .b8 _ZN41_INTERNAL_8edb10d0_4_k_cu_77d74650_1559444cuda3std3__45__cpo5crendE[1];
.global .align 1 .b8 _ZN41_INTERNAL_8edb10d0_4_k_cu_77d74650_1559444cuda3std3__443_GLOBAL__N__8edb10d0_4_k_cu_77d74650_1559446ignoreE[1];
.global .align 1 .b8 _ZN41_INTERNAL_8edb10d0_4_k_cu_77d74650_1559444cuda3std3__419piecewise_constructE[1];
.global .align 1 .b8 _ZN41_INTERNAL_8edb10d0_4_k_cu_77d74650_1559444cuda3std3__48in_placeE[1];
.global .align 1 .b8 _ZN41_INTERNAL_8edb10d0_4_k_cu_77d74650_1559444cuda3std3__420unreachable_sentinelE[1];
.global .align 1 .b8 _ZN41_INTERNAL_8edb10d0_4_k_cu_77d74650_1559444cuda3std3__47nulloptE[1];
.global .align 1 .b8 _ZN41_INTERNAL_8edb10d0_4_k_cu_77d74650_1559444cuda3std3__48unexpectE[1];
.global .align 1 .b8 _ZN41_INTERNAL_8edb10d0_4_k_cu_77d74650_1559444cuda3std6ranges3__45__cpo4swapE[1];
.global .align 1 .b8 _ZN41_INTERNAL_8edb10d0_4_k_cu_77d74650_1559444cuda3std6ranges3__45__cpo9iter_moveE[1];
.global .align 1 .b8 _ZN41_INTERNAL_8edb10d0_4_k_cu_77d74650_1559444cuda3std6ranges3__45__cpo5beginE[1];
.global .align 1 .b8 _ZN41_INTERNAL_8edb10d0_4_k_cu_77d74650_1559444cuda3std6ranges3__45__cpo3endE[1];
.global .align 1 .b8 _ZN41_INTERNAL_8edb10d0_4_k_cu_77d74650_1559444cuda3std6ranges3__45__cpo6cbeginE[1];
.global .align 1 .b8 _ZN41_INTERNAL_8edb10d0_4_k_cu_77d74650_1559444cuda3std6ranges3__45__cpo4cendE[1];
.global .align 1 .b8 _ZN41_INTERNAL_8edb10d0_4_k_cu_77d74650_1559444cuda3std6ranges3__45__cpo7advanceE[1];
.global .align 1 .b8 _ZN41_INTERNAL_8edb10d0_4_k_cu_77d74650_1559444cuda3std6ranges3__45__cpo9iter_swapE[1];
.global .align 1 .b8 _ZN41_INTERNAL_8edb10d0_4_k_cu_77d74650_1559444cuda3std6ranges3__45__cpo4nextE[1];
.global .align 1 .b8 _ZN41_INTERNAL_8edb10d0_4_k_cu_77d74650_1559444cuda3std6ranges3__45__cpo4prevE[1];
.global .align 1 .b8 _ZN41_INTERNAL_8edb10d0_4_k_cu_77d74650_1559444cuda3std6ranges3__45__cpo4dataE[1];
.global .align 1 .b8 _ZN41_INTERNAL_8edb10d0_4_k_cu_77d74650_1559444cuda3std6ranges3__45__cpo5cdataE[1];
.global .align 1 .b8 _ZN41_INTERNAL_8edb10d0_4_k_cu_77d74650_1559444cuda3std6ranges3__45__cpo4sizeE[1];
.global .align 1 .b8 _ZN41_INTERNAL_8edb10d0_4_k_cu_77d74650_1559444cuda3std6ranges3__45__cpo5ssizeE[1];
.global .align 1 .b8 _ZN41_INTERNAL_8edb10d0_4_k_cu_77d74650_1559444cuda3std6ranges3__45__cpo8distanceE[1];
.global .align 1 .b8 _ZN41_INTERNAL_8edb10d0_4_k_cu_77d74650_1559446thrust24THRUST_300001_SM_1000_NS8cuda_cub3parE[1];
.global .align 1 .b8 _ZN41_INTERNAL_8edb10d0_4_k_cu_77d74650_1559446thrust24THRUST_300001_SM_1000_NS8cuda_cub10par_nosyncE[1];
.global .align 1 .b8 _ZN41_INTERNAL_8edb10d0_4_k_cu_77d74650_1559446thrust24THRUST_300001_SM_1000_NS6system6detail10sequential3seqE[1];
.global .align 1 .b8 _ZN41_INTERNAL_8edb10d0_4_k_cu_77d74650_1559446thrust24THRUST_300001_SM_1000_NS12placeholders2_1E[1];
.global .align 1 .b8 _ZN41_INTERNAL_8edb10d0_4_k_cu_77d74650_1559446thrust24THRUST_300001_SM_1000_NS12placeholders2_2E[1];
.global .align 1 .b8 _ZN41_INTERNAL_8edb10d0_4_k_cu_77d74650_1559446thrust24THRUST_300001_SM_1000_NS12placeholders2_3E[1];
.global .align 1 .b8 _ZN41_INTERNAL_8edb10d0_4_k_cu_77d74650_1559446thrust24THRUST_300001_SM_1000_NS12placeholders2_4E[1];
.global .align 1 .b8 _ZN41_INTERNAL_8edb10d0_4_k_cu_77d74650_1559446thrust24THRUST_300001_SM_1000_NS12placeholders2_5E[1];
.global .align 1 .b8 _ZN41_INTERNAL_8edb10d0_4_k_cu_77d74650_1559446thrust24THRUST_300001_SM_1000_NS12placeholders2_6E[1];
.global .align 1 .b8 _ZN41_INTERNAL_8edb10d0_4_k_cu_77d74650_1559446thrust24THRUST_300001_SM_1000_NS12placeholders2_7E[1];
.global .align 1 .b8 _ZN41_INTERNAL_8edb10d0_4_k_cu_77d74650_1559446thrust24THRUST_300001_SM_1000_NS12placeholders2_8E[1];
.global .align 1 .b8 _ZN41_INTERNAL_8edb10d0_4_k_cu_77d74650_1559446thrust24THRUST_300001_SM_1000_NS12placeholders2_9E[1];
.global .align 1 .b8 _ZN41_INTERNAL_8edb10d0_4_k_cu_77d74650_1559446thrust24THRUST_300001_SM_1000_NS12placeholders3_10E[1];
.global .align 1 .b8 _ZN41_INTERNAL_8edb10d0_4_k_cu_77d74650_1559446thrust24THRUST_300001_SM_1000_NS3seqE[1];

.visible .entry _ZN3cub18CUB_300001_SM_10006detail11EmptyKernelIvEEvv()
{


	ret;

}


// ===== COMPILED SASS (sm_100) =====

	.target	sm_100

	.elftype	@"ET_EXEC"


//--------------------- .note.nv.tkinfo           --------------------------
	.section	.note.nv.tkinfo,"",@"SHT_NOTE"
	.sectionflags	@"SHF_NOTE_NV_TKINFO"
	.tkinfo
        /*0018*/ 	.word	0x00000002
        /*0030*/ 	.string	""
        /*0030*/ 	.string	"ptxas"
        /*0030*/ 	.string	"Cuda compilation tools, release 13.0, V13.0.88"
        /*0030*/ 	.string	"Build cuda_13.0.r13.0/compiler.36424714_0"
        /*0030*/ 	.string	"-arch sm_100 -m 64 "



//--------------------- .note.nv.cuinfo           --------------------------
	.section	.note.nv.cuinfo,"",@"SHT_NOTE"
	.sectionflags	@"SHF_NOTE_NV_CUINFO"
        /*0018*/ 	.short	0x0002
        /*001a*/ 	.short	0x0064
        /*001c*/ 	.short	0x0082
	.zero		2


//--------------------- .nv.info                  --------------------------
	.section	.nv.info,"",@"SHT_CUDA_INFO"
	.align	4


	//----- nvinfo : EIATTR_REGCOUNT
	.align		4
        /*0000*/ 	.byte	0x04, 0x2f
        /*0002*/ 	.short	(.L_44 - .L_43)
	.align		4
.L_43:
        /*0004*/ 	.word	index@(_ZN3cub18CUB_300001_SM_10006detail11EmptyKernelIvEEvv)
        /*0008*/ 	.word	0x00000004


	//----- nvinfo : EIATTR_FRAME_SIZE
	.align		4
.L_44:
        /*000c*/ 	.byte	0x04, 0x11
        /*000e*/ 	.short	(.L_46 - .L_45)
	.align		4
.L_45:
        /*0010*/ 	.word	index@(_ZN3cub18CUB_300001_SM_10006detail11EmptyKernelIvEEvv)
        /*0014*/ 	.word	0x00000000


	//----- nvinfo : EIATTR_MIN_STACK_SIZE
	.align		4
.L_46:
        /*0018*/ 	.byte	0x04, 0x12
        /*001a*/ 	.short	(.L_48 - .L_47)
	.align		4
.L_47:
        /*001c*/ 	.word	index@(_ZN3cub18CUB_300001_SM_10006detail11EmptyKernelIvEEvv)
        /*0020*/ 	.word	0x00000000
.L_48:


//--------------------- .nv.compat                --------------------------
	.section	.nv.compat,"",@"SHT_CUDA_COMPAT_INFO"
	.align	4
        /*0000*/ 	.byte	0x02, 0x09, 0x00, 0x00, 0x02, 0x02, 0x01, 0x00, 0x02, 0x05, 0x05, 0x00, 0x03, 0x07, 0x01, 0x01
        /*0010*/ 	.byte	0x02, 0x03, 0x00, 0x00, 0x02, 0x06, 0x01, 0x00, 0x04, 0x0b, 0x08, 0x00, 0x09, 0x00, 0x00, 0x00
        /*0020*/ 	.byte	0x00, 0x00, 0x00, 0x00


//--------------------- .nv.info._ZN3cub18CUB_300001_SM_10006detail11EmptyKernelIvEEvv --------------------------
	.section	.nv.info._ZN3cub18CUB_300001_SM_10006detail11EmptyKernelIvEEvv,"",@"SHT_CUDA_INFO"
	.sectionflags	@""
	.align	4


	//----- nvinfo : EIATTR_CUDA_API_VERSION
	.align		4
        /*0000*/ 	.byte	0x04, 0x37
        /*0002*/ 	.short	(.L_50 - .L_49)
.L_49:
        /*0004*/ 	.word	0x00000082


	//----- nvinfo : EIATTR_SPARSE_MMA_MASK
	.align		4
.L_50:
        /*0008*/ 	.byte	0x03, 0x50
        /*000a*/ 	.short	0x0000


	//----- nvinfo : EIATTR_MAXREG_COUNT
	.align		4
        /*000c*/ 	.byte	0x03, 0x1b
        /*000e*/ 	.short	0x00ff


	//----- nvinfo : EIATTR_MERCURY_ISA_VERSION
	.align		4
        /*0010*/ 	.byte	0x03, 0x5f
        /*0012*/ 	.short	0x0101


	//----- nvinfo : EIATTR_VRC_CTA_INIT_COUNT
	.align		4
        /*0014*/ 	.byte	0x02, 0x4a
	.zero		1
	.zero		1


	//----- nvinfo : EIATTR_EXIT_INSTR_OFFSETS
	.align		4
        /*0018*/ 	.byte	0x04, 0x1c
        /*001a*/ 	.short	(.L_52 - .L_51)


	//   ....[0]....
.L_51:
        /*001c*/ 	.word	0x00000010


	//----- nvinfo : EIATTR_SW_WAR
	.align		4
.L_52:
        /*0020*/ 	.byte	0x04, 0x36
        /*0022*/ 	.short	(.L_54 - .L_53)
.L_53:
        /*0024*/ 	.word	0x00000008
.L_54:


//--------------------- .nv.callgraph             --------------------------
	.section	.nv.callgraph,"",@"SHT_CUDA_CALLGRAPH"
	.align	4
	.sectionentsize	8
	.align		4
        /*0000*/ 	.word	0x00000000
	.align		4
        /*0004*/ 	.word	0xffffffff
	.align		4
        /*0008*/ 	.word	0x00000000
	.align		4
        /*000c*/ 	.word	0xfffffffe
	.align		4
        /*0010*/ 	.word	0x00000000
	.align		4
        /*0014*/ 	.word	0xfffffffd
	.align		4
        /*0018*/ 	.word	0x00000000
	.align		4
        /*001c*/ 	.word	0xfffffffc


//--------------------- .nv.constant4             --------------------------
	.section	.nv.constant4,"a",@progbits
	.align	8
	.align		8
.nv.constant4:
        /*0000*/ 	.dword	_ZN41_INTERNAL_8edb10d0_4_k_cu_77d74650_1562514cuda3std3__45__cpo5beginE
	.align		8
        /*0008*/ 	.dword	_ZN41_INTERNAL_8edb10d0_4_k_cu_77d74650_1562514cuda3std3__45__cpo3endE
	.align		8
        /*0010*/ 	.dword	_ZN41_INTERNAL_8edb10d0_4_k_cu_77d74650_1562514cuda3std3__45__cpo6cbeginE
	.align		8
        /*0018*/ 	.dword	_ZN41_INTERNAL_8edb10d0_4_k_cu_77d74650_1562514cuda3std3__45__cpo4cendE
	.align		8
        /*0020*/ 	.dword	_ZN41_INTERNAL_8edb10d0_4_k_cu_77d74650_1562514cuda3std3__45__cpo6rbeginE
	.align		8
        /*0028*/ 	.dword	_ZN41_INTERNAL_8edb10d0_4_k_cu_77d74650_1562514cuda3std3__45__cpo4rendE
	.align		8
        /*0030*/ 	.dword	_ZN41_INTERNAL_8edb10d0_4_k_cu_77d74650_1562514cuda3std3__45__cpo7crbeginE
	.align		8
        /*0038*/ 	.dword	_ZN41_INTERNAL_8edb10d0_4_k_cu_77d74650_1562514cuda3std3__45__cpo5crendE
	.align		8
        /*0040*/ 	.dword	_ZN41_INTERNAL_8edb10d0_4_k_cu_77d74650_1562514cuda3std3__443_GLOBAL__N__8edb10d0_4_k_cu_77d74650_1562516ignoreE
	.align		8
        /*0048*/ 	.dword	_ZN41_INTERNAL_8edb10d0_4_k_cu_77d74650_1562514cuda3std3__419piecewise_constructE
	.align		8
        /*0050*/ 	.dword	_ZN41_INTERNAL_8edb10d0_4_k_cu_77d74650_1562514cuda3std3__48in_placeE
	.align		8
        /*0058*/ 	.dword	_ZN41_INTERNAL_8edb10d0_4_k_cu_77d74650_1562514cuda3std3__420unreachable_sentinelE
	.align		8
        /*0060*/ 	.dword	_ZN41_INTERNAL_8edb10d0_4_k_cu_77d74650_1562514cuda3std3__47nulloptE
	.align		8
        /*0068*/ 	.dword	_ZN41_INTERNAL_8edb10d0_4_k_cu_77d74650_1562514cuda3std3__48unexpectE
	.align		8
        /*0070*/ 	.dword	_ZN41_INTERNAL_8edb10d0_4_k_cu_77d74650_1562514cuda3std6ranges3__45__cpo4swapE
	.align		8
        /*0078*/ 	.dword	_ZN41_INTERNAL_8edb10d0_4_k_cu_77d74650_1562514cuda3std6ranges3__45__cpo9iter_moveE
	.align		8
        /*0080*/ 	.dword	_ZN41_INTERNAL_8edb10d0_4_k_cu_77d74650_1562514cuda3std6ranges3__45__cpo5beginE
	.align		8
        /*0088*/ 	.dword	_ZN41_INTERNAL_8edb10d0_4_k_cu_77d74650_1562514cuda3std6ranges3__45__cpo3endE
	.align		8
        /*0090*/ 	.dword	_ZN41_INTERNAL_8edb10d0_4_k_cu_77d74650_1562514cuda3std6ranges3__45__cpo6cbeginE
	.align		8
        /*0098*/ 	.dword	_ZN41_INTERNAL_8edb10d0_4_k_cu_77d74650_1562514cuda3std6ranges3__45__cpo4cendE
	.align		8
        /*00a0*/ 	.dword	_ZN41_INTERNAL_8edb10d0_4_k_cu_77d74650_1562514cuda3std6ranges3__45__cpo7advanceE
	.align		8
        /*00a8*/ 	.dword	_ZN41_INTERNAL_8edb10d0_4_k_cu_77d74650_1562514cuda3std6ranges3__45__cpo9iter_swapE
	.align		8
        /*00b0*/ 	.dword	_ZN41_INTERNAL_8edb10d0_4_k_cu_77d74650_1562514cuda3std6ranges3__45__cpo4nextE
	.align		8
        /*00b8*/ 	.dword	_ZN41_INTERNAL_8edb10d0_4_k_cu_77d74650_1562514cuda3std6ranges3__45__cpo4prevE
	.align		8
        /*00c0*/ 	.dword	_ZN41_INTERNAL_8edb10d0_4_k_cu_77d74650_1562514cuda3std6ranges3__45__cpo4dataE
	.align		8
        /*00c8*/ 	.dword	_ZN41_INTERNAL_8edb10d0_4_k_cu_77d74650_1562514cuda3std6ranges3__45__cpo5cdataE
	.align		8
        /*00d0*/ 	.dword	_ZN41_INTERNAL_8edb10d0_4_k_cu_77d74650_1562514cuda3std6ranges3__45__cpo4sizeE
	.align		8
        /*00d8*/ 	.dword	_ZN41_INTERNAL_8edb10d0_4_k_cu_77d74650_1562514cuda3std6ranges3__45__cpo5ssizeE
	.align		8
        /*00e0*/ 	.dword	_ZN41_INTERNAL_8edb10d0_4_k_cu_77d74650_1562514cuda3std6ranges3__45__cpo8distanceE
	.align		8
        /*00e8*/ 	.dword	_ZN41_INTERNAL_8edb10d0_4_k_cu_77d74650_1562516thrust24THRUST_300001_SM_1000_NS8cuda_cub3parE
	.align		8
        /*00f0*/ 	.dword	_ZN41_INTERNAL_8edb10d0_4_k_cu_77d74650_1562516thrust24THRUST_300001_SM_1000_NS8cuda_cub10par_nosyncE
	.align		8
        /*00f8*/ 	.dword	_ZN41_INTERNAL_8edb10d0_4_k_cu_77d74650_1562516thrust24THRUST_300001_SM_1000_NS6system6detail10sequential3seqE
	.align		8
        /*0100*/ 	.dword	_ZN41_INTERNAL_8edb10d0_4_k_cu_77d74650_1562516thrust24THRUST_300001_SM_1000_NS12placeholders2_1E
	.align		8
        /*0108*/ 	.dword	_ZN41_INTERNAL_8edb10d0_4_k_cu_77d74650_1562516thrust24THRUST_300001_SM_1000_NS12placeholders2_2E
	.align		8
        /*0110*/ 	.dword	_ZN41_INTERNAL_8edb10d0_4_k_cu_77d74650_1562516thrust24THRUST_300001_SM_1000_NS12placeholders2_3E
	.align		8
        /*0118*/ 	.dword	_ZN41_INTERNAL_8edb10d0_4_k_cu_77d74650_1562516thrust24THRUST_300001_SM_1000_NS12placeholders2_4E
	.align		8
        /*0120*/ 	.dword	_ZN41_INTERNAL_8edb10d0_4_k_cu_77d74650_1562516thrust24THRUST_300001_SM_1000_NS12placeholders2_5E
	.align		8
        /*0128*/ 	.dword	_ZN41_INTERNAL_8edb10d0_4_k_cu_77d74650_1562516thrust24THRUST_300001_SM_1000_NS12placeholders2_6E
	.align		8
        /*0130*/ 	.dword	_ZN41_INTERNAL_8edb10d0_4_k_cu_77d74650_1562516thrust24THRUST_300001_SM_1000_NS12placeholders2_7E
	.align		8
        /*0138*/ 	.dword	_ZN41_INTERNAL_8edb10d0_4_k_cu_77d74650_1562516thrust24THRUST_300001_SM_1000_NS12placeholders2_8E
	.align		8
        /*0140*/ 	.dword	_ZN41_INTERNAL_8edb10d0_4_k_cu_77d74650_1562516thrust24THRUST_300001_SM_1000_NS12placeholders2_9E
	.align		8
        /*0148*/ 	.dword	_ZN41_INTERNAL_8edb10d0_4_k_cu_77d74650_1562516thrust24THRUST_300001_SM_1000_NS12placeholders3_10E
	.align		8
        /*0150*/ 	.dword	_ZN41_INTERNAL_8edb10d0_4_k_cu_77d74650_1562516thrust24THRUST_300001_SM_1000_NS3seqE


//--------------------- .text._ZN3cub18CUB_300001_SM_10006detail11EmptyKernelIvEEvv --------------------------
	.section	.text._ZN3cub18CUB_300001_SM_10006detail11EmptyKernelIvEEvv,"ax",@progbits
	.align	128
        .global         _ZN3cub18CUB_300001_SM_10006detail11EmptyKernelIvEEvv
        .type           _ZN3cub18CUB_300001_SM_10006detail11EmptyKernelIvEEvv,@function
        .size           _ZN3cub18CUB_300001_SM_10006detail11EmptyKernelIvEEvv,(.L_x_1 - _ZN3cub18CUB_300001_SM_10006detail11EmptyKernelIvEEvv)
        .other          _ZN3cub18CUB_300001_SM_10006detail11EmptyKernelIvEEvv,@"STO_CUDA_ENTRY STV_DEFAULT"
_ZN3cub18CUB_300001_SM_10006detail11EmptyKernelIvEEvv:
.text._ZN3cub18CUB_300001_SM_10006detail11EmptyKernelIvEEvv:
[----:B------:R-:W-:Y:S01]  /*0000*/  LDC R1, c[0x0][0x37c] ;  /* 0x0000df00ff017b82 */ /* 0x000fe20000000800 */
[----:B------:R-:W-:Y:S05]  /*0010*/  EXIT ;  /* 0x000000000000794d */ /* 0x000fea0003800000 */
.L_x_0:
[----:B------:R-:W-:-:S00]  /*0020*/  BRA `(.L_x_0) ;  /* 0xfffffffc00fc7947 */ /* 0x000fc0000383ffff */
[----:B------:R-:W-:-:S00]  /*0030*/  NOP ;  /* 0x0000000000007918 */ /* 0x000fc00000000000 */
        /* <DEDUP_REMOVED lines=12> */
.L_x_1:


//--------------------- .nv.shared.reserved.0     --------------------------
	.section	.nv.shared.reserved.0,"aw",@nobits
	.weak		__nv_reservedSMEM_offset_0_alias
	.size		__nv_reservedSMEM_offset_0_alias, 0, 64
	.other		__nv_reservedSMEM_offset_0_alias,@"STO_CUDA_RESERVED_SHARED STV_DEFAULT"
__nv_reservedSMEM_offset_0_alias:
	.zero		0
	.zero		64


//--------------------- .nv.global                --------------------------
	.section	.nv.global,"aw",@nobits
.nv.global:
	.type		_ZN41_INTERNAL_8edb10d0_4_k_cu_77d74650_1562516thrust24THRUST_300001_SM_1000_NS3seqE,@object
	.size		_ZN41_INTERNAL_8edb10d0_4_k_cu_77d74650_1562516thrust24THRUST_300001_SM_1000_NS3seqE,(_ZN41_INTERNAL_8edb10d0_4_k_cu_77d74650_1562514cuda3std3__48in_placeE - _ZN41_INTERNAL_8edb10d0_4_k_cu_77d74650_1562516thrust24THRUST_300001_SM_1000_NS3seqE)
_ZN41_INTERNAL_8edb10d0_4_k_cu_77d74650_1562516thrust24THRUST_300001_SM_1000_NS3seqE:
	.zero		1
	.type		_ZN41_INTERNAL_8edb10d0_4_k_cu_77d74650_1562514cuda3std3__48in_placeE,@object
	.size		_ZN41_INTERNAL_8edb10d0_4_k_cu_77d74650_1562514cuda3std3__48in_placeE,(_ZN41_INTERNAL_8edb10d0_4_k_cu_77d74650_1562514cuda3std6ranges3__45__cpo4sizeE - _ZN41_INTERNAL_8edb10d0_4_k_cu_77d74650_1562514cuda3std3__48in_placeE)
_ZN41_INTERNAL_8edb10d0_4_k_cu_77d74650_1562514cuda3std3__48in_placeE:
	.zero		1
	.type		_ZN41_INTERNAL_8edb10d0_4_k_cu_77d74650_1562514cuda3std6ranges3__45__cpo4sizeE,@object
	.size		_ZN41_INTERNAL_8edb10d0_4_k_cu_77d74650_1562514cuda3std6ranges3__45__cpo4sizeE,(_ZN41_INTERNAL_8edb10d0_4_k_cu_77d74650_1562516thrust24THRUST_300001_SM_1000_NS12placeholders2_3E - _ZN41_INTERNAL_8edb10d0_4_k_cu_77d74650_1562514cuda3std6ranges3__45__cpo4sizeE)
_ZN41_INTERNAL_8edb10d0_4_k_cu_77d74650_1562514cuda3std6ranges3__45__cpo4sizeE:
	.zero		1
	.type		_ZN41_INTERNAL_8edb10d0_4_k_cu_77d74650_1562516thrust24THRUST_300001_SM_1000_NS12placeholders2_3E,@object
	.size		_ZN41_INTERNAL_8edb10d0_4_k_cu_77d74650_1562516thrust24THRUST_300001_SM_1000_NS12placeholders2_3E,(_ZN41_INTERNAL_8edb10d0_4_k_cu_77d74650_1562514cuda3std3__45__cpo6cbeginE - _ZN41_INTERNAL_8edb10d0_4_k_cu_77d74650_1562516thrust24THRUST_300001_SM_1000_NS12placeholders2_3E)
_ZN41_INTERNAL_8edb10d0_4_k_cu_77d74650_1562516thrust24THRUST_300001_SM_1000_NS12placeholders2_3E:
	.zero		1
	.type		_ZN41_INTERNAL_8edb10d0_4_k_cu_77d74650_1562514cuda3std3__45__cpo6cbeginE,@object
	.size		_ZN41_INTERNAL_8edb10d0_4_k_cu_77d74650_1562514cuda3std3__45__cpo6cbeginE,(_ZN41_INTERNAL_8edb10d0_4_k_cu_77d74650_1562514cuda3std6ranges3__45__cpo6cbeginE - _ZN41_INTERNAL_8edb10d0_4_k_cu_77d74650_1562514cuda3std3__45__cpo6cbeginE)
_ZN41_INTERNAL_8edb10d0_4_k_cu_77d74650_1562514cuda3std3__45__cpo6cbeginE:
	.zero		1
	.type		_ZN41_INTERNAL_8edb10d0_4_k_cu_77d74650_1562514cuda3std6ranges3__45__cpo6cbeginE,@object
	.size		_ZN41_INTERNAL_8edb10d0_4_k_cu_77d74650_1562514cuda3std6ranges3__45__cpo6cbeginE,(_ZN41_INTERNAL_8edb10d0_4_k_cu_77d74650_1562516thrust24THRUST_300001_SM_1000_NS12placeholders2_7E - _ZN41_INTERNAL_8edb10d0_4_k_cu_77d74650_1562514cuda3std6ranges3__45__cpo6cbeginE)
_ZN41_INTERNAL_8edb10d0_4_k_cu_77d74650_1562514cuda3std6ranges3__45__cpo6cbeginE:
	.zero		1
	.type		_ZN41_INTERNAL_8edb10d0_4_k_cu_77d74650_1562516thrust24THRUST_300001_SM_1000_NS12placeholders2_7E,@object
	.size		_ZN41_INTERNAL_8edb10d0_4_k_cu_77d74650_1562516thrust24THRUST_300001_SM_1000_NS12placeholders2_7E,(_ZN41_INTERNAL_8edb10d0_4_k_cu_77d74650_1562514cuda3std3__45__cpo7crbeginE - _ZN41_INTERNAL_8edb10d0_4_k_cu_77d74650_1562516thrust24THRUST_300001_SM_1000_NS12placeholders2_7E)
_ZN41_INTERNAL_8edb10d0_4_k_cu_77d74650_1562516thrust24THRUST_300001_SM_1000_NS12placeholders2_7E:
	.zero		1
	.type		_ZN41_INTERNAL_8edb10d0_4_k_cu_77d74650_1562514cuda3std3__45__cpo7crbeginE,@object
	.size		_ZN41_INTERNAL_8edb10d0_4_k_cu_77d74650_1562514cuda3std3__45__cpo7crbeginE,(_ZN41_INTERNAL_8edb10d0_4_k_cu_77d74650_1562514cuda3std6ranges3__45__cpo4nextE - _ZN41_INTERNAL_8edb10d0_4_k_cu_77d74650_1562514cuda3std3__45__cpo7crbeginE)
_ZN41_INTERNAL_8edb10d0_4_k_cu_77d74650_1562514cuda3std3__45__cpo7crbeginE:
	.zero		1
	.type		_ZN41_INTERNAL_8edb10d0_4_k_cu_77d74650_1562514cuda3std6ranges3__45__cpo4nextE,@object
	.size		_ZN41_INTERNAL_8edb10d0_4_k_cu_77d74650_1562514cuda3std6ranges3__45__cpo4nextE,(_ZN41_INTERNAL_8edb10d0_4_k_cu_77d74650_1562514cuda3std6ranges3__45__cpo4swapE - _ZN41_INTERNAL_8edb10d0_4_k_cu_77d74650_1562514cuda3std6ranges3__45__cpo4nextE)
_ZN41_INTERNAL_8edb10d0_4_k_cu_77d74650_1562514cuda3std6ranges3__45__cpo4nextE:
	.zero		1
	.type		_ZN41_INTERNAL_8edb10d0_4_k_cu_77d74650_1562514cuda3std6ranges3__45__cpo4swapE,@object
	.size		_ZN41_INTERNAL_8edb10d0_4_k_cu_77d74650_1562514cuda3std6ranges3__45__cpo4swapE,(_ZN41_INTERNAL_8edb10d0_4_k_cu_77d74650_1562516thrust24THRUST_300001_SM_1000_NS8cuda_cub10par_nosyncE - _ZN41_INTERNAL_8edb10d0_4_k_cu_77d74650_1562514cuda3std6ranges3__45__cpo4swapE)
_ZN41_INTERNAL_8edb10d0_4_k_cu_77d74650_1562514cuda3std6ranges3__45__cpo4swapE:
	.zero		1
	.type		_ZN41_INTERNAL_8edb10d0_4_k_cu_77d74650_1562516thrust24THRUST_300001_SM_1000_NS8cuda_cub10par_nosyncE,@object
	.size		_ZN41_INTERNAL_8edb10d0_4_k_cu_77d74650_1562516thrust24THRUST_300001_SM_1000_NS8cuda_cub10par_nosyncE,(_ZN41_INTERNAL_8edb10d0_4_k_cu_77d74650_1562516thrust24THRUST_300001_SM_1000_NS12placeholders2_9E - _ZN41_INTERNAL_8edb10d0_4_k_cu_77d74650_1562516thrust24THRUST_300001_SM_1000_NS8cuda_cub10par_nosyncE)
_ZN41_INTERNAL_8edb10d0_4_k_cu_77d74650_1562516thrust24THRUST_300001_SM_1000_NS8cuda_cub10par_nosyncE:
	.zero		1
	.type		_ZN41_INTERNAL_8edb10d0_4_k_cu_77d74650_1562516thrust24THRUST_300001_SM_1000_NS12placeholders2_9E,@object
	.size		_ZN41_INTERNAL_8edb10d0_4_k_cu_77d74650_1562516thrust24THRUST_300001_SM_1000_NS12placeholders2_9E,(_ZN41_INTERNAL_8edb10d0_4_k_cu_77d74650_1562514cuda3std3__443_GLOBAL__N__8edb10d0_4_k_cu_77d74650_1562516ignoreE - _ZN41_INTERNAL_8edb10d0_4_k_cu_77d74650_1562516thrust24THRUST_300001_SM_1000_NS12placeholders2_9E)
_ZN41_INTERNAL_8edb10d0_4_k_cu_77d74650_1562516thrust24THRUST_300001_SM_1000_NS12placeholders2_9E:
	.zero		1
	.type		_ZN41_INTERNAL_8edb10d0_4_k_cu_77d74650_1562514cuda3std3__443_GLOBAL__N__8edb10d0_4_k_cu_77d74650_1562516ignoreE,@object
	.size		_ZN41_INTERNAL_8edb10d0_4_k_cu_77d74650_1562514cuda3std3__443_GLOBAL__N__8edb10d0_4_k_cu_77d74650_1562516ignoreE,(_ZN41_INTERNAL_8edb10d0_4_k_cu_77d74650_1562514cuda3std6ranges3__45__cpo4dataE - _ZN41_INTERNAL_8edb10d0_4_k_cu_77d74650_1562514cuda3std3__443_GLOBAL__N__8edb10d0_4_k_cu_77d74650_1562516ignoreE)
_ZN41_INTERNAL_8edb10d0_4_k_cu_77d74650_1562514cuda3std3__443_GLOBAL__N__8edb10d0_4_k_cu_77d74650_1562516ignoreE:
	.zero		1
	.type		_ZN41_INTERNAL_8edb10d0_4_k_cu_77d74650_1562514cuda3std6ranges3__45__cpo4dataE,@object
	.size		_ZN41_INTERNAL_8edb10d0_4_k_cu_77d74650_1562514cuda3std6ranges3__45__cpo4dataE,(_ZN41_INTERNAL_8edb10d0_4_k_cu_77d74650_1562516thrust24THRUST_300001_SM_1000_NS12placeholders2_1E - _ZN41_INTERNAL_8edb10d0_4_k_cu_77d74650_1562514cuda3std6ranges3__45__cpo4dataE)
_ZN41_INTERNAL_8edb10d0_4_k_cu_77d74650_1562514cuda3std6ranges3__45__cpo4dataE:
	.zero		1
	.type		_ZN41_INTERNAL_8edb10d0_4_k_cu_77d74650_1562516thrust24THRUST_300001_SM_1000_NS12placeholders2_1E,@object
	.size		_ZN41_INTERNAL_8edb10d0_4_k_cu_77d74650_1562516thrust24THRUST_300001_SM_1000_NS12placeholders2_1E,(_ZN41_INTERNAL_8edb10d0_4_k_cu_77d74650_1562514cuda3std3__45__cpo5beginE - _ZN41_INTERNAL_8edb10d0_4_k_cu_77d74650_1562516thrust24THRUST_300001_SM_1000_NS12placeholders2_1E)
_ZN41_INTERNAL_8edb10d0_4_k_cu_77d74650_1562516thrust24THRUST_300001_SM_1000_NS12placeholders2_1E:
	.zero		1
	.type		_ZN41_INTERNAL_8edb10d0_4_k_cu_77d74650_1562514cuda3std3__45__cpo5beginE,@object
	.size		_ZN41_INTERNAL_8edb10d0_4_k_cu_77d74650_1562514cuda3std3__45__cpo5beginE,(_ZN41_INTERNAL_8edb10d0_4_k_cu_77d74650_1562514cuda3std6ranges3__45__cpo5beginE - _ZN41_INTERNAL_8edb10d0_4_k_cu_77d74650_1562514cuda3std3__45__cpo5beginE)
_ZN41_INTERNAL_8edb10d0_4_k_cu_77d74650_1562514cuda3std3__45__cpo5beginE:
	.zero		1
	.type		_ZN41_INTERNAL_8edb10d0_4_k_cu_77d74650_1562514cuda3std6ranges3__45__cpo5beginE,@object
	.size		_ZN41_INTERNAL_8edb10d0_4_k_cu_77d74650_1562514cuda3std6ranges3__45__cpo5beginE,(_ZN41_INTERNAL_8edb10d0_4_k_cu_77d74650_1562516thrust24THRUST_300001_SM_1000_NS12placeholders2_5E - _ZN41_INTERNAL_8edb10d0_4_k_cu_77d74650_1562514cuda3std6ranges3__45__cpo5beginE)
_ZN41_INTERNAL_8edb10d0_4_k_cu_77d74650_1562514cuda3std6ranges3__45__cpo5beginE:
	.zero		1
	.type		_ZN41_INTERNAL_8edb10d0_4_k_cu_77d74650_1562516thrust24THRUST_300001_SM_1000_NS12placeholders2_5E,@object
	.size		_ZN41_INTERNAL_8edb10d0_4_k_cu_77d74650_1562516thrust24THRUST_300001_SM_1000_NS12placeholders2_5E,(_ZN41_INTERNAL_8edb10d0_4_k_cu_77d74650_1562514cuda3std3__45__cpo6rbeginE - _ZN41_INTERNAL_8edb10d0_4_k_cu_77d74650_1562516thrust24THRUST_300001_SM_1000_NS12placeholders2_5E)
_ZN41_INTERNAL_8edb10d0_4_k_cu_77d74650_1562516thrust24THRUST_300001_SM_1000_NS12placeholders2_5E:
	.zero		1
	.type		_ZN41_INTERNAL_8edb10d0_4_k_cu_77d74650_1562514cuda3std3__45__cpo6rbeginE,@object
	.size		_ZN41_INTERNAL_8edb10d0_4_k_cu_77d74650_1562514cuda3std3__45__cpo6rbeginE,(_ZN41_INTERNAL_8edb10d0_4_k_cu_77d74650_1562514cuda3std6ranges3__45__cpo7advanceE - _ZN41_INTERNAL_8edb10d0_4_k_cu_77d74650_1562514cuda3std3__45__cpo6rbeginE)
_ZN41_INTERNAL_8edb10d0_4_k_cu_77d74650_1562514cuda3std3__45__cpo6rbeginE:
	.zero		1
	.type		_ZN41_INTERNAL_8edb10d0_4_k_cu_77d74650_1562514cuda3std6ranges3__45__cpo7advanceE,@object
	.size		_ZN41_INTERNAL_8edb10d0_4_k_cu_77d74650_1562514cuda3std6ranges3__45__cpo7advanceE,(_ZN41_INTERNAL_8edb10d0_4_k_cu_77d74650_1562514cuda3std3__47nulloptE - _ZN41_INTERNAL_8edb10d0_4_k_cu_77d74650_1562514cuda3std6ranges3__45__cpo7advanceE)
_ZN41_INTERNAL_8edb10d0_4_k_cu_77d74650_1562514cuda3std6ranges3__45__cpo7advanceE:
	.zero		1
	.type		_ZN41_INTERNAL_8edb10d0_4_k_cu_77d74650_1562514cuda3std3__47nulloptE,@object
	.size		_ZN41_INTERNAL_8edb10d0_4_k_cu_77d74650_1562514cuda3std3__47nulloptE,(_ZN41_INTERNAL_8edb10d0_4_k_cu_77d74650_1562514cuda3std6ranges3__45__cpo8distanceE - _ZN41_INTERNAL_8edb10d0_4_k_cu_77d74650_1562514cuda3std3__47nulloptE)
_ZN41_INTERNAL_8edb10d0_4_k_cu_77d74650_1562514cuda3std3__47nulloptE:
	.zero		1
	.type		_ZN41_INTERNAL_8edb10d0_4_k_cu_77d74650_1562514cuda3std6ranges3__45__cpo8distanceE,@object
	.size		_ZN41_INTERNAL_8edb10d0_4_k_cu_77d74650_1562514cuda3std6ranges3__45__cpo8distanceE,(_ZN41_INTERNAL_8edb10d0_4_k_cu_77d74650_1562516thrust24THRUST_300001_SM_1000_NS12placeholders3_10E - _ZN41_INTERNAL_8edb10d0_4_k_cu_77d74650_1562514cuda3std6ranges3__45__cpo8distanceE)
_ZN41_INTERNAL_8edb10d0_4_k_cu_77d74650_1562514cuda3std6ranges3__45__cpo8distanceE:
	.zero		1
	.type		_ZN41_INTERNAL_8edb10d0_4_k_cu_77d74650_1562516thrust24THRUST_300001_SM_1000_NS12placeholders3_10E,@object
	.size		_ZN41_INTERNAL_8edb10d0_4_k_cu_77d74650_1562516thrust24THRUST_300001_SM_1000_NS12placeholders3_10E,(_ZN41_INTERNAL_8edb10d0_4_k_cu_77d74650_1562514cuda3std3__419piecewise_constructE - _ZN41_INTERNAL_8edb10d0_4_k_cu_77d74650_1562516thrust24THRUST_300001_SM_1000_NS12placeholders3_10E)
_ZN41_INTERNAL_8edb10d0_4_k_cu_77d74650_1562516thrust24THRUST_300001_SM_1000_NS12placeholders3_10E:
	.zero		1
	.type		_ZN41_INTERNAL_8edb10d0_4_k_cu_77d74650_1562514cuda3std3__419piecewise_constructE,@object
	.size		_ZN41_INTERNAL_8edb10d0_4_k_cu_77d74650_1562514cuda3std3__419piecewise_constructE,(_ZN41_INTERNAL_8edb10d0_4_k_cu_77d74650_1562514cuda3std6ranges3__45__cpo5cdataE - _ZN41_INTERNAL_8edb10d0_4_k_cu_77d74650_1562514cuda3std3__419piecewise_constructE)
_ZN41_INTERNAL_8edb10d0_4_k_cu_77d74650_1562514cuda3std3__419piecewise_constructE:
	.zero		1
	.type		_ZN41_INTERNAL_8edb10d0_4_k_cu_77d74650_1562514cuda3std6ranges3__45__cpo5cdataE,@object
	.size		_ZN41_INTERNAL_8edb10d0_4_k_cu_77d74650_1562514cuda3std6ranges3__45__cpo5cdataE,(_ZN41_INTERNAL_8edb10d0_4_k_cu_77d74650_1562516thrust24THRUST_300001_SM_1000_NS12placeholders2_2E - _ZN41_INTERNAL_8edb10d0_4_k_cu_77d74650_1562514cuda3std6ranges3__45__cpo5cdataE)
_ZN41_INTERNAL_8edb10d0_4_k_cu_77d74650_1562514cuda3std6ranges3__45__cpo5cdataE:
	.zero		1
	.type		_ZN41_INTERNAL_8edb10d0_4_k_cu_77d74650_1562516thrust24THRUST_300001_SM_1000_NS12placeholders2_2E,@object
	.size		_ZN41_INTERNAL_8edb10d0_4_k_cu_77d74650_1562516thrust24THRUST_300001_SM_1000_NS12placeholders2_2E,(_ZN41_INTERNAL_8edb10d0_4_k_cu_77d74650_1562514cuda3std3__45__cpo3endE - _ZN41_INTERNAL_8edb10d0_4_k_cu_77d74650_1562516thrust24THRUST_300001_SM_1000_NS12placeholders2_2E)
_ZN41_INTERNAL_8edb10d0_4_k_cu_77d74650_1562516thrust24THRUST_300001_SM_1000_NS12placeholders2_2E:
	.zero		1
	.type		_ZN41_INTERNAL_8edb10d0_4_k_cu_77d74650_1562514cuda3std3__45__cpo3endE,@object
	.size		_ZN41_INTERNAL_8edb10d0_4_k_cu_77d74650_1562514cuda3std3__45__cpo3endE,(_ZN41_INTERNAL_8edb10d0_4_k_cu_77d74650_1562514cuda3std6ranges3__45__cpo3endE - _ZN41_INTERNAL_8edb10d0_4_k_cu_77d74650_1562514cuda3std3__45__cpo3endE)
_ZN41_INTERNAL_8edb10d0_4_k_cu_77d74650_1562514cuda3std3__45__cpo3endE:
	.zero		1
	.type		_ZN41_INTERNAL_8edb10d0_4_k_cu_77d74650_1562514cuda3std6ranges3__45__cpo3endE,@object
	.size		_ZN41_INTERNAL_8edb10d0_4_k_cu_77d74650_1562514cuda3std6ranges3__45__cpo3endE,(_ZN41_INTERNAL_8edb10d0_4_k_cu_77d74650_1562516thrust24THRUST_300001_SM_1000_NS12placeholders2_6E - _ZN41_INTERNAL_8edb10d0_4_k_cu_77d74650_1562514cuda3std6ranges3__45__cpo3endE)
_ZN41_INTERNAL_8edb10d0_4_k_cu_77d74650_1562514cuda3std6ranges3__45__cpo3endE:
	.zero		1
	.type		_ZN41_INTERNAL_8edb10d0_4_k_cu_77d74650_1562516thrust24THRUST_300001_SM_1000_NS12placeholders2_6E,@object
	.size		_ZN41_INTERNAL_8edb10d0_4_k_cu_77d74650_1562516thrust24THRUST_300001_SM_1000_NS12placeholders2_6E,(_ZN41_INTERNAL_8edb10d0_4_k_cu_77d74650_1562514cuda3std3__45__cpo4rendE - _ZN41_INTERNAL_8edb10d0_4_k_cu_77d74650_1562516thrust24THRUST_300001_SM_1000_NS12placeholders2_6E)
_ZN41_INTERNAL_8edb10d0_4_k_cu_77d74650_1562516thrust24THRUST_300001_SM_1000_NS12placeholders2_6E:
	.zero		1
	.type		_ZN41_INTERNAL_8edb10d0_4_k_cu_77d74650_1562514cuda3std3__45__cpo4rendE,@object
	.size		_ZN41_INTERNAL_8edb10d0_4_k_cu_77d74650_1562514cuda3std3__45__cpo4rendE,(_ZN41_INTERNAL_8edb10d0_4_k_cu_77d74650_1562514cuda3std6ranges3__45__cpo9iter_swapE - _ZN41_INTERNAL_8edb10d0_4_k_cu_77d74650_1562514cuda3std3__45__cpo4rendE)
_ZN41_INTERNAL_8edb10d0_4_k_cu_77d74650_1562514cuda3std3__45__cpo4rendE:
	.zero		1
	.type		_ZN41_INTERNAL_8edb10d0_4_k_cu_77d74650_1562514cuda3std6ranges3__45__cpo9iter_swapE,@object
	.size		_ZN41_INTERNAL_8edb10d0_4_k_cu_77d74650_1562514cuda3std6ranges3__45__cpo9iter_swapE,(_ZN41_INTERNAL_8edb10d0_4_k_cu_77d74650_1562514cuda3std3__48unexpectE - _ZN41_INTERNAL_8edb10d0_4_k_cu_77d74650_1562514cuda3std6ranges3__45__cpo9iter_swapE)
_ZN41_INTERNAL_8edb10d0_4_k_cu_77d74650_1562514cuda3std6ranges3__45__cpo9iter_swapE:
	.zero		1
	.type		_ZN41_INTERNAL_8edb10d0_4_k_cu_77d74650_1562514cuda3std3__48unexpectE,@object
	.size		_ZN41_INTERNAL_8edb10d0_4_k_cu_77d74650_1562514cuda3std3__48unexpectE,(_ZN41_INTERNAL_8edb10d0_4_k_cu_77d74650_1562516thrust24THRUST_300001_SM_1000_NS8cuda_cub3parE - _ZN41_INTERNAL_8edb10d0_4_k_cu_77d74650_1562514cuda3std3__48unexpectE)
_ZN41_INTERNAL_8edb10d0_4_k_cu_77d74650_1562514cuda3std3__48unexpectE:
	.zero		1
	.type		_ZN41_INTERNAL_8edb10d0_4_k_cu_77d74650_1562516thrust24THRUST_300001_SM_1000_NS8cuda_cub3parE,@object
	.size		_ZN41_INTERNAL_8edb10d0_4_k_cu_77d74650_1562516thrust24THRUST_300001_SM_1000_NS8cuda_cub3parE,(_ZN41_INTERNAL_8edb10d0_4_k_cu_77d74650_1562516thrust24THRUST_300001_SM_1000_NS12placeholders2_4E - _ZN41_INTERNAL_8edb10d0_4_k_cu_77d74650_1562516thrust24THRUST_300001_SM_1000_NS8cuda_cub3parE)
_ZN41_INTERNAL_8edb10d0_4_k_cu_77d74650_1562516thrust24THRUST_300001_SM_1000_NS8cuda_cub3parE:
	.zero		1
	.type		_ZN41_INTERNAL_8edb10d0_4_k_cu_77d74650_1562516thrust24THRUST_300001_SM_1000_NS12placeholders2_4E,@object
	.size		_ZN41_INTERNAL_8edb10d0_4_k_cu_77d74650_1562516thrust24THRUST_300001_SM_1000_NS12placeholders2_4E,(_ZN41_INTERNAL_8edb10d0_4_k_cu_77d74650_1562514cuda3std3__45__cpo4cendE - _ZN41_INTERNAL_8edb10d0_4_k_cu_77d74650_1562516thrust24THRUST_300001_SM_1000_NS12placeholders2_4E)
_ZN41_INTERNAL_8edb10d0_4_k_cu_77d74650_1562516thrust24THRUST_300001_SM_1000_NS12placeholders2_4E:
	.zero		1
	.type		_ZN41_INTERNAL_8edb10d0_4_k_cu_77d74650_1562514cuda3std3__45__cpo4cendE,@object
	.size		_ZN41_INTERNAL_8edb10d0_4_k_cu_77d74650_1562514cuda3std3__45__cpo4cendE,(_ZN41_INTERNAL_8edb10d0_4_k_cu_77d74650_1562514cuda3std6ranges3__45__cpo4cendE - _ZN41_INTERNAL_8edb10d0_4_k_cu_77d74650_1562514cuda3std3__45__cpo4cendE)
_ZN41_INTERNAL_8edb10d0_4_k_cu_77d74650_1562514cuda3std3__45__cpo4cendE:
	.zero		1
	.type		_ZN41_INTERNAL_8edb10d0_4_k_cu_77d74650_1562514cuda3std6ranges3__45__cpo4cendE,@object
	.size		_ZN41_INTERNAL_8edb10d0_4_k_cu_77d74650_1562514cuda3std6ranges3__45__cpo4cendE,(_ZN41_INTERNAL_8edb10d0_4_k_cu_77d74650_1562514cuda3std3__420unreachable_sentinelE - _ZN41_INTERNAL_8edb10d0_4_k_cu_77d74650_1562514cuda3std6ranges3__45__cpo4cendE)
_ZN41_INTERNAL_8edb10d0_4_k_cu_77d74650_1562514cuda3std6ranges3__45__cpo4cendE:
	.zero		1
	.type		_ZN41_INTERNAL_8edb10d0_4_k_cu_77d74650_1562514cuda3std3__420unreachable_sentinelE,@object
	.size		_ZN41_INTERNAL_8edb10d0_4_k_cu_77d74650_1562514cuda3std3__420unreachable_sentinelE,(_ZN41_INTERNAL_8edb10d0_4_k_cu_77d74650_1562514cuda3std6ranges3__45__cpo5ssizeE - _ZN41_INTERNAL_8edb10d0_4_k_cu_77d74650_1562514cuda3std3__420unreachable_sentinelE)
_ZN41_INTERNAL_8edb10d0_4_k_cu_77d74650_1562514cuda3std3__420unreachable_sentinelE:
	.zero		1
	.type		_ZN41_INTERNAL_8edb10d0_4_k_cu_77d74650_1562514cuda3std6ranges3__45__cpo5ssizeE,@object
	.size		_ZN41_INTERNAL_8edb10d0_4_k_cu_77d74650_1562514cuda3std6ranges3__45__cpo5ssizeE,(_ZN41_INTERNAL_8edb10d0_4_k_cu_77d74650_1562516thrust24THRUST_300001_SM_1000_NS12placeholders2_8E - _ZN41_INTERNAL_8edb10d0_4_k_cu_77d74650_1562514cuda3std6ranges3__45__cpo5ssizeE)
_ZN41_INTERNAL_8edb10d0_4_k_cu_77d74650_1562514cuda3std6ranges3__45__cpo5ssizeE:
	.zero		1
	.type		_ZN41_INTERNAL_8edb10d0_4_k_cu_77d74650_1562516thrust24THRUST_300001_SM_1000_NS12placeholders2_8E,@object
	.size		_ZN41_INTERNAL_8edb10d0_4_k_cu_77d74650_1562516thrust24THRUST_300001_SM_1000_NS12placeholders2_8E,(_ZN41_INTERNAL_8edb10d0_4_k_cu_77d74650_1562514cuda3std3__45__cpo5crendE - _ZN41_INTERNAL_8edb10d0_4_k_cu_77d74650_1562516thrust24THRUST_300001_SM_1000_NS12placeholders2_8E)
_ZN41_INTERNAL_8edb10d0_4_k_cu_77d74650_1562516thrust24THRUST_300001_SM_1000_NS12placeholders2_8E:
	.zero		1
	.type		_ZN41_INTERNAL_8edb10d0_4_k_cu_77d74650_1562514cuda3std3__45__cpo5crendE,@object
	.size		_ZN41_INTERNAL_8edb10d0_4_k_cu_77d74650_1562514cuda3std3__45__cpo5crendE,(_ZN41_INTERNAL_8edb10d0_4_k_cu_77d74650_1562514cuda3std6ranges3__45__cpo4prevE - _ZN41_INTERNAL_8edb10d0_4_k_cu_77d74650_1562514cuda3std3__45__cpo5crendE)
_ZN41_INTERNAL_8edb10d0_4_k_cu_77d74650_1562514cuda3std3__45__cpo5crendE:
	.zero		1
	.type		_ZN41_INTERNAL_8edb10d0_4_k_cu_77d74650_1562514cuda3std6ranges3__45__cpo4prevE,@object
	.size		_ZN41_INTERNAL_8edb10d0_4_k_cu_77d74650_1562514cuda3std6ranges3__45__cpo4prevE,(_ZN41_INTERNAL_8edb10d0_4_k_cu_77d74650_1562514cuda3std6ranges3__45__cpo9iter_moveE - _ZN41_INTERNAL_8edb10d0_4_k_cu_77d74650_1562514cuda3std6ranges3__45__cpo4prevE)
_ZN41_INTERNAL_8edb10d0_4_k_cu_77d74650_1562514cuda3std6ranges3__45__cpo4prevE:
	.zero		1
	.type		_ZN41_INTERNAL_8edb10d0_4_k_cu_77d74650_1562514cuda3std6ranges3__45__cpo9iter_moveE,@object
	.size		_ZN41_INTERNAL_8edb10d0_4_k_cu_77d74650_1562514cuda3std6ranges3__45__cpo9iter_moveE,(_ZN41_INTERNAL_8edb10d0_4_k_cu_77d74650_1562516thrust24THRUST_300001_SM_1000_NS6system6detail10sequential3seqE - _ZN41_INTERNAL_8edb10d0_4_k_cu_77d74650_1562514cuda3std6ranges3__45__cpo9iter_moveE)
_ZN41_INTERNAL_8edb10d0_4_k_cu_77d74650_1562514cuda3std6ranges3__45__cpo9iter_moveE:
	.zero		1
	.type		_ZN41_INTERNAL_8edb10d0_4_k_cu_77d74650_1562516thrust24THRUST_300001_SM_1000_NS6system6detail10sequential3seqE,@object
	.size		_ZN41_INTERNAL_8edb10d0_4_k_cu_77d74650_1562516thrust24THRUST_300001_SM_1000_NS6system6detail10sequential3seqE,(.L_31 - _ZN41_INTERNAL_8edb10d0_4_k_cu_77d74650_1562516thrust24THRUST_300001_SM_1000_NS6system6detail10sequential3seqE)
_ZN41_INTERNAL_8edb10d0_4_k_cu_77d74650_1562516thrust24THRUST_300001_SM_1000_NS6system6detail10sequential3seqE:
	.zero		1
.L_31:


//--------------------- .nv.constant0._ZN3cub18CUB_300001_SM_10006detail11EmptyKernelIvEEvv --------------------------
	.section	.nv.constant0._ZN3cub18CUB_300001_SM_10006detail11EmptyKernelIvEEvv,"a",@progbits
	.sectionflags	@""
	.align	4
.nv.constant0._ZN3cub18CUB_300001_SM_10006detail11EmptyKernelIvEEvv:
	.zero		896


//--------------------- SYMBOLS --------------------------

	.type		.nv.reservedSmem.offset0,@object
	.size		.nv.reservedSmem.offset0,0x4
